//
// Generated by NVIDIA NVVM Compiler
//
// Compiler Build ID: CL-36424714
// Cuda compilation tools, release 13.0, V13.0.88
// Based on NVVM 20.0.0
//

.version 9.0
.target sm_100
.address_size 64

	// .globl	_Z8getmaxcuPjj

.visible .entry _Z8getmaxcuPjj(
	.param .u64 .ptr .align 1 _Z8getmaxcuPjj_param_0,
	.param .u32 _Z8getmaxcuPjj_param_1
)
{
	.reg .pred 	%p<11>;
	.reg .b32 	%r<35>;
	.reg .b64 	%rd<23>;

	ld.param.u64 	%rd3, [_Z8getmaxcuPjj_param_0];
	ld.param.u32 	%r20, [_Z8getmaxcuPjj_param_1];
	cvta.to.global.u64 	%rd1, %rd3;
	mov.u32 	%r21, %tid.x;
	mov.u32 	%r22, %ntid.x;
	mov.u32 	%r23, %ctaid.x;
	mad.lo.s32 	%r1, %r22, %r23, %r21;
	mul.hi.u32 	%r24, %r20, -858993459;
	shr.u32 	%r2, %r24, 3;
	setp.ge.u32 	%p1, %r1, %r2;
	@%p1 bra 	$L__BB0_20;
	mul.wide.u32 	%rd4, %r1, 4;
	add.s64 	%rd2, %rd1, %rd4;
	ld.global.u32 	%r25, [%rd2];
	add.s32 	%r3, %r2, %r1;
	mul.wide.u32 	%rd5, %r3, 4;
	add.s64 	%rd6, %rd1, %rd5;
	ld.global.u32 	%r4, [%rd6];
	setp.ge.u32 	%p2, %r25, %r4;
	@%p2 bra 	$L__BB0_3;
	st.global.u32 	[%rd2], %r4;
$L__BB0_3:
	bar.sync 	0;
	ld.global.u32 	%r26, [%rd2];
	add.s32 	%r5, %r3, %r2;
	mul.wide.u32 	%rd7, %r5, 4;
	add.s64 	%rd8, %rd1, %rd7;
	ld.global.u32 	%r6, [%rd8];
	setp.ge.u32 	%p3, %r26, %r6;
	@%p3 bra 	$L__BB0_5;
	st.global.u32 	[%rd2], %r6;
$L__BB0_5:
	bar.sync 	0;
	ld.global.u32 	%r27, [%rd2];
	add.s32 	%r7, %r5, %r2;
	mul.wide.u32 	%rd9, %r7, 4;
	add.s64 	%rd10, %rd1, %rd9;
	ld.global.u32 	%r8, [%rd10];
	setp.ge.u32 	%p4, %r27, %r8;
	@%p4 bra 	$L__BB0_7;
	st.global.u32 	[%rd2], %r8;
$L__BB0_7:
	bar.sync 	0;
	ld.global.u32 	%r28, [%rd2];
	add.s32 	%r9, %r7, %r2;
	mul.wide.u32 	%rd11, %r9, 4;
	add.s64 	%rd12, %rd1, %rd11;
	ld.global.u32 	%r10, [%rd12];
	setp.ge.u32 	%p5, %r28, %r10;
	@%p5 bra 	$L__BB0_9;
	st.global.u32 	[%rd2], %r10;
$L__BB0_9:
	bar.sync 	0;
	ld.global.u32 	%r29, [%rd2];
	add.s32 	%r11, %r9, %r2;
	mul.wide.u32 	%rd13, %r11, 4;
	add.s64 	%rd14, %rd1, %rd13;
	ld.global.u32 	%r12, [%rd14];
	setp.ge.u32 	%p6, %r29, %r12;
	@%p6 bra 	$L__BB0_11;
	st.global.u32 	[%rd2], %r12;
$L__BB0_11:
	bar.sync 	0;
	ld.global.u32 	%r30, [%rd2];
	add.s32 	%r13, %r11, %r2;
	mul.wide.u32 	%rd15, %r13, 4;
	add.s64 	%rd16, %rd1, %rd15;
	ld.global.u32 	%r14, [%rd16];
	setp.ge.u32 	%p7, %r30, %r14;
	@%p7 bra 	$L__BB0_13;
	st.global.u32 	[%rd2], %r14;
$L__BB0_13:
	bar.sync 	0;
	ld.global.u32 	%r31, [%rd2];
	add.s32 	%r15, %r13, %r2;
	mul.wide.u32 	%rd17, %r15, 4;
	add.s64 	%rd18, %rd1, %rd17;
	ld.global.u32 	%r16, [%rd18];
	setp.ge.u32 	%p8, %r31, %r16;
	@%p8 bra 	$L__BB0_15;
	st.global.u32 	[%rd2], %r16;
$L__BB0_15:
	bar.sync 	0;
	ld.global.u32 	%r32, [%rd2];
	add.s32 	%r17, %r15, %r2;
	mul.wide.u32 	%rd19, %r17, 4;
	add.s64 	%rd20, %rd1, %rd19;
	ld.global.u32 	%r18, [%rd20];
	setp.ge.u32 	%p9, %r32, %r18;
	@%p9 bra 	$L__BB0_17;
	st.global.u32 	[%rd2], %r18;
$L__BB0_17:
	bar.sync 	0;
	ld.global.u32 	%r33, [%rd2];
	add.s32 	%r34, %r17, %r2;
	mul.wide.u32 	%rd21, %r34, 4;
	add.s64 	%rd22, %rd1, %rd21;
	ld.global.u32 	%r19, [%rd22];
	setp.ge.u32 	%p10, %r33, %r19;
	@%p10 bra 	$L__BB0_19;
	st.global.u32 	[%rd2], %r19;
$L__BB0_19:
	bar.sync 	0;
$L__BB0_20:
	bar.sync 	0;
	ret;

}


// ===== COMPILED SASS (sm_100) =====

	.target	sm_100

	.elftype	@"ET_EXEC"


//--------------------- .note.nv.tkinfo           --------------------------
	.section	.note.nv.tkinfo,"",@"SHT_NOTE"
	.sectionflags	@"SHF_NOTE_NV_TKINFO"
	.tkinfo
        /*0018*/ 	.word	0x00000002
        /*0030*/ 	.string	""
        /*0030*/ 	.string	"ptxas"
        /*0030*/ 	.string	"Cuda compilation tools, release 13.0, V13.0.88"
        /*0030*/ 	.string	"Build cuda_13.0.r13.0/compiler.36424714_0"
        /*0030*/ 	.string	"-arch sm_100 -m 64 "



//--------------------- .note.nv.cuinfo           --------------------------
	.section	.note.nv.cuinfo,"",@"SHT_NOTE"
	.sectionflags	@"SHF_NOTE_NV_CUINFO"
        /*0018*/ 	.short	0x0002
        /*001a*/ 	.short	0x0064
        /*001c*/ 	.short	0x0082
	.zero		2


//--------------------- .nv.info                  --------------------------
	.section	.nv.info,"",@"SHT_CUDA_INFO"
	.align	4


	//----- nvinfo : EIATTR_REGCOUNT
	.align		4
        /*0000*/ 	.byte	0x04, 0x2f
        /*0002*/ 	.short	(.L_1 - .L_0)
	.align		4
.L_0:
        /*0004*/ 	.word	index@(_Z8getmaxcuPjj)
        /*0008*/ 	.word	0x00000014


	//----- nvinfo : EIATTR_FRAME_SIZE
	.align		4
.L_1:
        /*000c*/ 	.byte	0x04, 0x11
        /*000e*/ 	.short	(.L_3 - .L_2)
	.align		4
.L_2:
        /*0010*/ 	.word	index@(_Z8getmaxcuPjj)
        /*0014*/ 	.word	0x00000000


	//----- nvinfo : EIATTR_MIN_STACK_SIZE
	.align		4
.L_3:
        /*0018*/ 	.byte	0x04, 0x12
        /*001a*/ 	.short	(.L_5 - .L_4)
	.align		4
.L_4:
        /*001c*/ 	.word	index@(_Z8getmaxcuPjj)
        /*0020*/ 	.word	0x00000000
.L_5:


//--------------------- .nv.compat                --------------------------
	.section	.nv.compat,"",@"SHT_CUDA_COMPAT_INFO"
	.align	4
        /*0000*/ 	.byte	0x02, 0x09, 0x00, 0x00, 0x02, 0x02, 0x01, 0x00, 0x02, 0x05, 0x05, 0x00, 0x03, 0x07, 0x01, 0x01
        /*0010*/ 	.byte	0x02, 0x03, 0x00, 0x00, 0x02, 0x06, 0x01, 0x00, 0x04, 0x0b, 0x08, 0x00, 0x09, 0x00, 0x00, 0x00
        /*0020*/ 	.byte	0x00, 0x00, 0x00, 0x00


//--------------------- .nv.info._Z8getmaxcuPjj   --------------------------
	.section	.nv.info._Z8getmaxcuPjj,"",@"SHT_CUDA_INFO"
	.sectionflags	@""
	.align	4


	//----- nvinfo : EIATTR_CUDA_API_VERSION
	.align		4
        /*0000*/ 	.byte	0x04, 0x37
        /*0002*/ 	.short	(.L_7 - .L_6)
.L_6:
        /*0004*/ 	.word	0x00000082


	//----- nvinfo : EIATTR_KPARAM_INFO
	.align		4
.L_7:
        /*0008*/ 	.byte	0x04, 0x17
        /*000a*/ 	.short	(.L_9 - .L_8)
.L_8:
        /*000c*/ 	.word	0x00000000
        /*0010*/ 	.short	0x0001
        /*0012*/ 	.short	0x0008
        /*0014*/ 	.byte	0x00, 0xf0, 0x11, 0x00


	//----- nvinfo : EIATTR_KPARAM_INFO
	.align		4
.L_9:
        /*0018*/ 	.byte	0x04, 0x17
        /*001a*/ 	.short	(.L_11 - .L_10)
.L_10:
        /*001c*/ 	.word	0x00000000
        /*0020*/ 	.short	0x0000
        /*0022*/ 	.short	0x0000
        /*0024*/ 	.byte	0x00, 0xf5, 0x21, 0x00


	//----- nvinfo : EIATTR_SPARSE_MMA_MASK
	.align		4
.L_11:
        /*0028*/ 	.byte	0x03, 0x50
        /*002a*/ 	.short	0x0000


	//----- nvinfo : EIATTR_MAXREG_COUNT
	.align		4
        /*002c*/ 	.byte	0x03, 0x1b
        /*002e*/ 	.short	0x00ff


	//----- nvinfo : EIATTR_NUM_BARRIERS
	.align		4
        /*0030*/ 	.byte	0x02, 0x4c
        /*0032*/ 	.byte	0x01
	.zero		1


	//----- nvinfo : EIATTR_MERCURY_ISA_VERSION
	.align		4
        /*0034*/ 	.byte	0x03, 0x5f
        /*0036*/ 	.short	0x0101


	//----- nvinfo : EIATTR_VRC_CTA_INIT_COUNT
	.align		4
        /*0038*/ 	.byte	0x02, 0x4a
	.zero		1
	.zero		1


	//----- nvinfo : EIATTR_EXIT_INSTR_OFFSETS
	.align		4
        /*003c*/ 	.byte	0x04, 0x1c
        /*003e*/ 	.short	(.L_13 - .L_12)


	//   ....[0]....
.L_12:
        /*0040*/ 	.word	0x00000850


	//----- nvinfo : EIATTR_CRS_STACK_SIZE
	.align		4
.L_13:
        /*0044*/ 	.byte	0x04, 0x1e
        /*0046*/ 	.short	(.L_15 - .L_14)
.L_14:
        /*0048*/ 	.word	0x00000000


	//----- nvinfo : EIATTR_CBANK_PARAM_SIZE
	.align		4
.L_15:
        /*004c*/ 	.byte	0x03, 0x19
        /*004e*/ 	.short	0x000c


	//----- nvinfo : EIATTR_PARAM_CBANK
	.align		4
        /*0050*/ 	.byte	0x04, 0x0a
        /*0052*/ 	.short	(.L_17 - .L_16)
	.align		4
.L_16:
        /*0054*/ 	.word	index@(.nv.constant0._Z8getmaxcuPjj)
        /*0058*/ 	.short	0x0380
        /*005a*/ 	.short	0x000c


	//----- nvinfo : EIATTR_SW_WAR
	.align		4
.L_17:
        /*005c*/ 	.byte	0x04, 0x36
        /*005e*/ 	.short	(.L_19 - .L_18)
.L_18:
        /*0060*/ 	.word	0x00000008
.L_19:


//--------------------- .nv.callgraph             --------------------------
	.section	.nv.callgraph,"",@"SHT_CUDA_CALLGRAPH"
	.align	4
	.sectionentsize	8
	.align		4
        /*0000*/ 	.word	0x00000000
	.align		4
        /*0004*/ 	.word	0xffffffff
	.align		4
        /*0008*/ 	.word	0x00000000
	.align		4
        /*000c*/ 	.word	0xfffffffe
	.align		4
        /*0010*/ 	.word	0x00000000
	.align		4
        /*0014*/ 	.word	0xfffffffd
	.align		4
        /*0018*/ 	.word	0x00000000
	.align		4
        /*001c*/ 	.word	0xfffffffc


//--------------------- .text._Z8getmaxcuPjj      --------------------------
	.section	.text._Z8getmaxcuPjj,"ax",@progbits
	.align	128
        .global         _Z8getmaxcuPjj
        .type           _Z8getmaxcuPjj,@function
        .size           _Z8getmaxcuPjj,(.L_x_2 - _Z8getmaxcuPjj)
        .other          _Z8getmaxcuPjj,@"STO_CUDA_ENTRY STV_DEFAULT"
_Z8getmaxcuPjj:
.text._Z8getmaxcuPjj:
[----:B------:R-:W-:Y:S01]  /*0000*/  LDC R1, c[0x0][0x37c] ;  /* 0x0000df00ff017b82 */ /* 0x000fe20000000800 */
[----:B------:R-:W0:Y:S01]  /*0010*/  S2R R3, SR_TID.X ;  /* 0x0000000000037919 */ /* 0x000e220000002100 */
[----:B------:R-:W1:Y:S01]  /*0020*/  LDCU UR4, c[0x0][0x388] ;  /* 0x00007100ff0477ac */ /* 0x000e620008000800 */
[----:B------:R-:W0:Y:S01]  /*0030*/  S2R R0, SR_CTAID.X ;  /* 0x0000000000007919 */ /* 0x000e220000002500 */
[----:B------:R-:W0:Y:S01]  /*0040*/  LDCU UR6, c[0x0][0x360] ;  /* 0x00006c00ff0677ac */ /* 0x000e220008000800 */
[----:B-1----:R-:W-:-:S04]  /*0050*/  UIMAD.WIDE.U32 UR4, UR4, -0x33333333, URZ ;  /* 0xcccccccd040478a5 */ /* 0x002fc8000f8e00ff */
[----:B------:R-:W-:Y:S01]  /*0060*/  USHF.R.U32.HI UR5, URZ, 0x3, UR5 ;  /* 0x00000003ff057899 */ /* 0x000fe20008011605 */
[----:B0-----:R-:W-:-:S05]  /*0070*/  IMAD R3, R0, UR6, R3 ;  /* 0x0000000600037c24 */ /* 0x001fca000f8e0203 */
[----:B------:R-:W-:-:S13]  /*0080*/  ISETP.GE.U32.AND P0, PT, R3, UR5, PT ;  /* 0x0000000503007c0c */ /* 0x000fda000bf06070 */
[----:B------:R-:W-:Y:S05]  /*0090*/  @P0 BRA `(.L_x_0) ;  /* 0x0000000400e40947 */ /* 0x000fea0003800000 */
[----:B------:R-:W0:Y:S01]  /*00a0*/  LDC.64 R10, c[0x0][0x358] ;  /* 0x0000d600ff0a7b82 */ /* 0x000e220000000a00 */
[----:B------:R-:W-:-:S07]  /*00b0*/  VIADD R9, R3, UR5 ;  /* 0x0000000503097c36 */ /* 0x000fce0008000000 */
[----:B------:R-:W1:Y:S01]  /*00c0*/  LDC.64 R4, c[0x0][0x380] ;  /* 0x0000e000ff047b82 */ /* 0x000e620000000a00 */
[C---:B0-----:R-:W-:Y:S02]  /*00d0*/  R2UR UR8, R10.reuse ;  /* 0x000000000a0872ca */ /* 0x041fe400000e0000 */
[C---:B------:R-:W-:Y:S02]  /*00e0*/  R2UR UR9, R11.reuse ;  /* 0x000000000b0972ca */ /* 0x040fe400000e0000 */
[----:B------:R-:W-:Y:S02]  /*00f0*/  R2UR UR6, R10 ;  /* 0x000000000a0672ca */ /* 0x000fe400000e0000 */
[----:B------:R-:W-:Y:S01]  /*0100*/  R2UR UR7, R11 ;  /* 0x000000000b0772ca */ /* 0x000fe200000e0000 */
[----:B-1----:R-:W-:-:S04]  /*0110*/  IMAD.WIDE.U32 R6, R9, 0x4, R4 ;  /* 0x0000000409067825 */ /* 0x002fc800078e0004 */
[----:B------:R-:W-:-:S04]  /*0120*/  IMAD.WIDE.U32 R2, R3, 0x4, R4 ;  /* 0x0000000403027825 */ /* 0x000fc800078e0004 */
[----:B------:R-:W2:Y:S04]  /*0130*/  LDG.E R7, desc[UR8][R6.64] ;  /* 0x0000000806077981 */ /* 0x000ea8000c1e1900 */
[----:B------:R-:W2:Y:S01]  /*0140*/  LDG.E R0, desc[UR6][R2.64] ;  /* 0x0000000602007981 */ /* 0x000ea2000c1e1900 */
[----:B------:R-:W-:-:S04]  /*0150*/  VIADD R13, R9, UR5 ;  /* 0x00000005090d7c36 */ /* 0x000fc80008000000 */
[----:B------:R-:W-:Y:S01]  /*0160*/  IMAD.WIDE.U32 R8, R13, 0x4, R4 ;  /* 0x000000040d087825 */ /* 0x000fe200078e0004 */
[----:B--2---:R-:W-:-:S13]  /*0170*/  ISETP.GE.U32.AND P0, PT, R0, R7, PT ;  /* 0x000000070000720c */ /* 0x004fda0003f06070 */
[----:B------:R-:W-:Y:S02]  /*0180*/  @!P0 R2UR UR6, R10 ;  /* 0x000000000a0682ca */ /* 0x000fe400000e0000 */
[----:B------:R-:W-:-:S13]  /*0190*/  @!P0 R2UR UR7, R11 ;  /* 0x000000000b0782ca */ /* 0x000fda00000e0000 */
[----:B------:R0:W-:Y:S01]  /*01a0*/  @!P0 STG.E desc[UR6][R2.64], R7 ;  /* 0x0000000702008986 */ /* 0x0001e2000c101906 */
[----:B------:R-:W-:Y:S05]  /*01b0*/  WARPSYNC.ALL ;  /* 0x0000000000007948 */ /* 0x000fea0003800000 */
[C---:B------:R-:W-:Y:S02]  /*01c0*/  R2UR UR8, R10.reuse ;  /* 0x000000000a0872ca */ /* 0x040fe400000e0000 */
[----:B------:R-:W-:Y:S01]  /*01d0*/  R2UR UR9, R11 ;  /* 0x000000000b0972ca */ /* 0x000fe200000e0000 */
[----:B------:R-:W-:Y:S01]  /*01e0*/  BAR.SYNC.DEFER_BLOCKING 0x0 ;  /* 0x0000000000007b1d */ /* 0x000fe20000010000 */
[----:B------:R-:W-:-:S02]  /*01f0*/  R2UR UR6, R10 ;  /* 0x000000000a0672ca */ /* 0x000fc400000e0000 */
[----:B------:R-:W-:-:S09]  /*0200*/  R2UR UR7, R11 ;  /* 0x000000000b0772ca */ /* 0x000fd200000e0000 */
[----:B------:R-:W2:Y:S04]  /*0210*/  LDG.E R15, desc[UR8][R8.64] ;  /* 0x00000008080f7981 */ /* 0x000ea8000c1e1900 */
[----:B------:R-:W2:Y:S01]  /*0220*/  LDG.E R0, desc[UR6][R2.64] ;  /* 0x0000000602007981 */ /* 0x000ea2000c1e1900 */
[C---:B------:R-:W-:Y:S01]  /*0230*/  R2UR UR10, R10.reuse ;  /* 0x000000000a0a72ca */ /* 0x040fe200000e0000 */
[----:B------:R-:W-:Y:S01]  /*0240*/  VIADD R13, R13, UR5 ;  /* 0x000000050d0d7c36 */ /* 0x000fe20008000000 */
[----:B------:R-:W-:Y:S02]  /*0250*/  R2UR UR11, R11 ;  /* 0x000000000b0b72ca */ /* 0x000fe400000e0000 */
[----:B------:R-:W-:Y:S01]  /*0260*/  R2UR UR8, R10 ;  /* 0x000000000a0872ca */ /* 0x000fe200000e0000 */
[----:B0-----:R-:W-:Y:S01]  /*0270*/  IMAD.WIDE.U32 R6, R13, 0x4, R4 ;  /* 0x000000040d067825 */ /* 0x001fe200078e0004 */
[----:B------:R-:W-:-:S02]  /*0280*/  R2UR UR9, R11 ;  /* 0x000000000b0972ca */ /* 0x000fc400000e0000 */
[----:B--2---:R-:W-:-:S13]  /*0290*/  ISETP.GE.U32.AND P0, PT, R0, R15, PT ;  /* 0x0000000f0000720c */ /* 0x004fda0003f06070 */
[----:B------:R-:W-:Y:S02]  /*02a0*/  @!P0 R2UR UR6, R10 ;  /* 0x000000000a0682ca */ /* 0x000fe400000e0000 */
[----:B------:R-:W-:-:S13]  /*02b0*/  @!P0 R2UR UR7, R11 ;  /* 0x000000000b0782ca */ /* 0x000fda00000e0000 */
[----:B------:R0:W-:Y:S01]  /*02c0*/  @!P0 STG.E desc[UR6][R2.64], R15 ;  /* 0x0000000f02008986 */ /* 0x0001e2000c101906 */
[----:B------:R-:W-:Y:S06]  /*02d0*/  BAR.SYNC.DEFER_BLOCKING 0x0 ;  /* 0x0000000000007b1d */ /* 0x000fec0000010000 */
[----:B------:R-:W2:Y:S04]  /*02e0*/  LDG.E R17, desc[UR10][R6.64] ;  /* 0x0000000a06117981 */ /* 0x000ea8000c1e1900 */
[----:B------:R-:W2:Y:S01]  /*02f0*/  LDG.E R0, desc[UR8][R2.64] ;  /* 0x0000000802007981 */ /* 0x000ea2000c1e1900 */
[----:B------:R-:W-:Y:S01]  /*0300*/  R2UR UR10, R10 ;  /* 0x000000000a0a72ca */ /* 0x000fe200000e0000 */
[----:B------:R-:W-:Y:S01]  /*0310*/  VIADD R13, R13, UR5 ;  /* 0x000000050d0d7c36 */ /* 0x000fe20008000000 */
[----:B------:R-:W-:-:S02]  /*0320*/  R2UR UR11, R11 ;  /* 0x000000000b0b72ca */ /* 0x000fc400000e0000 */
[----:B------:R-:W-:Y:S01]  /*0330*/  R2UR UR8, R10 ;  /* 0x000000000a0872ca */ /* 0x000fe200000e0000 */
[----:B------:R-:W-:Y:S01]  /*0340*/  IMAD.WIDE.U32 R8, R13, 0x4, R4 ;  /* 0x000000040d087825 */ /* 0x000fe200078e0004 */
[----:B------:R-:W-:Y:S02]  /*0350*/  R2UR UR9, R11 ;  /* 0x000000000b0972ca */ /* 0x000fe400000e0000 */
[----:B--2---:R-:W-:-:S13]  /*0360*/  ISETP.GE.U32.AND P0, PT, R0, R17, PT ;  /* 0x000000110000720c */ /* 0x004fda0003f06070 */
[----:B------:R-:W-:Y:S02]  /*0370*/  @!P0 R2UR UR6, R10 ;  /* 0x000000000a0682ca */ /* 0x000fe400000e0000 */
[----:B------:R-:W-:-:S13]  /*0380*/  @!P0 R2UR UR7, R11 ;  /* 0x000000000b0782ca */ /* 0x000fda00000e0000 */
[----:B------:R1:W-:Y:S01]  /*0390*/  @!P0 STG.E desc[UR6][R2.64], R17 ;  /* 0x0000001102008986 */ /* 0x0003e2000c101906 */
[----:B------:R-:W-:Y:S06]  /*03a0*/  BAR.SYNC.DEFER_BLOCKING 0x0 ;  /* 0x0000000000007b1d */ /* 0x000fec0000010000 */
[----:B0-----:R-:W2:Y:S04]  /*03b0*/  LDG.E R15, desc[UR10][R8.64] ;  /* 0x0000000a080f7981 */ /* 0x001ea8000c1e1900 */
        /* <DEDUP_REMOVED lines=12> */
[----:B-1----:R-:W2:Y:S04]  /*0480*/  LDG.E R17, desc[UR10][R6.64] ;  /* 0x0000000a06117981 */ /* 0x002ea8000c1e1900 */
        /* <DEDUP_REMOVED lines=52> */
[----:B------:R-:W2:Y:S02]  /*07d0*/  LDG.E R0, desc[UR8][R2.64] ;  /* 0x0000000802007981 */ /* 0x000ea4000c1e1900 */
[----:B--2---:R-:W-:-:S13]  /*07e0*/  ISETP.GE.U32.AND P0, PT, R0, R5, PT ;  /* 0x000000050000720c */ /* 0x004fda0003f06070 */
[----:B------:R-:W-:Y:S02]  /*07f0*/  @!P0 R2UR UR6, R10 ;  /* 0x000000000a0682ca */ /* 0x000fe400000e0000 */
[----:B------:R-:W-:-:S13]  /*0800*/  @!P0 R2UR UR7, R11 ;  /* 0x000000000b0782ca */ /* 0x000fda00000e0000 */
[----:B------:R1:W-:Y:S01]  /*0810*/  @!P0 STG.E desc[UR6][R2.64], R5 ;  /* 0x0000000502008986 */ /* 0x0003e2000c101906 */
[----:B------:R-:W-:Y:S06]  /*0820*/  BAR.SYNC.DEFER_BLOCKING 0x0 ;  /* 0x0000000000007b1d */ /* 0x000fec0000010000 */
.L_x_0:
[----:B------:R-:W-:Y:S05]  /*0830*/  WARPSYNC.ALL ;  /* 0x0000000000007948 */ /* 0x000fea0003800000 */
[----:B------:R-:W-:Y:S06]  /*0840*/  BAR.SYNC.DEFER_BLOCKING 0x0 ;  /* 0x0000000000007b1d */ /* 0x000fec0000010000 */
[----:B------:R-:W-:Y:S05]  /*0850*/  EXIT ;  /* 0x000000000000794d */ /* 0x000fea0003800000 */
.L_x_1:
[----:B------:R-:W-:-:S00]  /*0860*/  BRA `(.L_x_1) ;  /* 0xfffffffc00fc7947 */ /* 0x000fc0000383ffff */
[----:B------:R-:W-:-:S00]  /*0870*/  NOP ;  /* 0x0000000000007918 */ /* 0x000fc00000000000 */
        /* <DEDUP_REMOVED lines=8> */
.L_x_2:


//--------------------- .nv.shared.reserved.0     --------------------------
	.section	.nv.shared.reserved.0,"aw",@nobits
	.weak		__nv_reservedSMEM_offset_0_alias
	.size		__nv_reservedSMEM_offset_0_alias, 0, 64
	.other		__nv_reservedSMEM_offset_0_alias,@"STO_CUDA_RESERVED_SHARED STV_DEFAULT"
__nv_reservedSMEM_offset_0_alias:
	.zero		0
	.zero		64


//--------------------- .nv.constant0._Z8getmaxcuPjj --------------------------
	.section	.nv.constant0._Z8getmaxcuPjj,"a",@progbits
	.sectionflags	@""
	.align	4
.nv.constant0._Z8getmaxcuPjj:
	.zero		908


//--------------------- SYMBOLS --------------------------

	.type		.nv.reservedSmem.offset0,@object
	.size		.nv.reservedSmem.offset0,0x4
